//
// Generated by NVIDIA NVVM Compiler
//
// Compiler Build ID: CL-36424714
// Cuda compilation tools, release 13.0, V13.0.88
// Based on NVVM 20.0.0
//

.version 9.0
.target sm_100
.address_size 64

	// .globl	_Z10partialSumPfi
// _ZZ5totalPfS_iE10partialSum has been demoted

.visible .entry _Z10partialSumPfi(
	.param .u64 .ptr .align 1 _Z10partialSumPfi_param_0,
	.param .u32 _Z10partialSumPfi_param_1
)
{
	.reg .pred 	%p<6>;
	.reg .b32 	%r<14>;
	.reg .b32 	%f<4>;
	.reg .b64 	%rd<7>;

	ld.param.u64 	%rd3, [_Z10partialSumPfi_param_0];
	ld.param.u32 	%r5, [_Z10partialSumPfi_param_1];
	cvta.to.global.u64 	%rd1, %rd3;
	mov.u32 	%r6, %ctaid.x;
	mov.u32 	%r7, %ntid.x;
	mov.u32 	%r1, %tid.x;
	mad.lo.s32 	%r8, %r6, %r7, %r1;
	setp.ge.s32 	%p1, %r8, %r5;
	add.s32 	%r9, %r5, 1;
	setp.lt.u32 	%p2, %r9, 3;
	or.pred  	%p3, %p1, %p2;
	@%p3 bra 	$L__BB0_5;
	shr.u32 	%r10, %r5, 31;
	add.s32 	%r11, %r5, %r10;
	shr.s32 	%r13, %r11, 1;
	mul.wide.u32 	%rd4, %r1, 4;
	add.s64 	%rd2, %rd1, %rd4;
$L__BB0_2:
	setp.ge.u32 	%p4, %r1, %r13;
	@%p4 bra 	$L__BB0_4;
	add.s32 	%r12, %r13, %r1;
	mul.wide.u32 	%rd5, %r12, 4;
	add.s64 	%rd6, %rd1, %rd5;
	ld.global.f32 	%f1, [%rd6];
	ld.global.f32 	%f2, [%rd2];
	add.f32 	%f3, %f1, %f2;
	st.global.f32 	[%rd2], %f3;
$L__BB0_4:
	bar.sync 	0;
	shr.u32 	%r4, %r13, 1;
	setp.gt.u32 	%p5, %r13, 1;
	mov.u32 	%r13, %r4;
	@%p5 bra 	$L__BB0_2;
$L__BB0_5:
	ret;

}
	// .globl	_Z5totalPfS_i
.visible .entry _Z5totalPfS_i(
	.param .u64 .ptr .align 1 _Z5totalPfS_i_param_0,
	.param .u64 .ptr .align 1 _Z5totalPfS_i_param_1,
	.param .u32 _Z5totalPfS_i_param_2
)
{
	.reg .pred 	%p<7>;
	.reg .b32 	%r<12>;
	.reg .b32 	%f<16>;
	.reg .b64 	%rd<11>;
	// demoted variable
	.shared .align 4 .b8 _ZZ5totalPfS_iE10partialSum[64];
	ld.param.u64 	%rd3, [_Z5totalPfS_i_param_0];
	ld.param.u64 	%rd2, [_Z5totalPfS_i_param_1];
	ld.param.u32 	%r6, [_Z5totalPfS_i_param_2];
	cvta.to.global.u64 	%rd1, %rd3;
	mov.u32 	%r1, %tid.x;
	mov.u32 	%r2, %ctaid.x;
	shl.b32 	%r7, %r2, 4;
	add.s32 	%r3, %r7, %r1;
	setp.ge.u32 	%p1, %r3, %r6;
	shl.b32 	%r8, %r1, 2;
	mov.u32 	%r9, _ZZ5totalPfS_iE10partialSum;
	add.s32 	%r4, %r9, %r8;
	@%p1 bra 	$L__BB1_2;
	mul.wide.u32 	%rd4, %r3, 4;
	add.s64 	%rd5, %rd1, %rd4;
	ld.global.f32 	%f1, [%rd5];
	st.shared.f32 	[%r4], %f1;
	bra.uni 	$L__BB1_3;
$L__BB1_2:
	mov.b32 	%r10, 0;
	st.shared.u32 	[%r4], %r10;
$L__BB1_3:
	add.s32 	%r5, %r3, 8;
	setp.ge.u32 	%p2, %r5, %r6;
	@%p2 bra 	$L__BB1_5;
	mul.wide.u32 	%rd6, %r5, 4;
	add.s64 	%rd7, %rd1, %rd6;
	ld.global.f32 	%f2, [%rd7];
	st.shared.f32 	[%r4+32], %f2;
	bra.uni 	$L__BB1_6;
$L__BB1_5:
	mov.b32 	%r11, 0;
	st.shared.u32 	[%r4+32], %r11;
$L__BB1_6:
	bar.sync 	0;
	setp.gt.u32 	%p3, %r1, 7;
	@%p3 bra 	$L__BB1_8;
	ld.shared.f32 	%f3, [%r4+32];
	ld.shared.f32 	%f4, [%r4];
	add.f32 	%f5, %f3, %f4;
	st.shared.f32 	[%r4], %f5;
$L__BB1_8:
	bar.sync 	0;
	setp.gt.u32 	%p4, %r1, 3;
	@%p4 bra 	$L__BB1_10;
	ld.shared.f32 	%f6, [%r4+16];
	ld.shared.f32 	%f7, [%r4];
	add.f32 	%f8, %f6, %f7;
	st.shared.f32 	[%r4], %f8;
$L__BB1_10:
	bar.sync 	0;
	setp.gt.u32 	%p5, %r1, 1;
	@%p5 bra 	$L__BB1_12;
	ld.shared.f32 	%f9, [%r4+8];
	ld.shared.f32 	%f10, [%r4];
	add.f32 	%f11, %f9, %f10;
	st.shared.f32 	[%r4], %f11;
$L__BB1_12:
	bar.sync 	0;
	setp.ne.s32 	%p6, %r1, 0;
	@%p6 bra 	$L__BB1_14;
	ld.shared.f32 	%f12, [_ZZ5totalPfS_iE10partialSum+4];
	ld.shared.f32 	%f13, [%r4];
	add.f32 	%f14, %f12, %f13;
	st.shared.f32 	[%r4], %f14;
	ld.shared.f32 	%f15, [_ZZ5totalPfS_iE10partialSum];
	cvta.to.global.u64 	%rd8, %rd2;
	mul.wide.u32 	%rd9, %r2, 4;
	add.s64 	%rd10, %rd8, %rd9;
	st.global.f32 	[%rd10], %f15;
$L__BB1_14:
	ret;

}


// ===== COMPILED SASS (sm_100) =====

	.target	sm_100

	.elftype	@"ET_EXEC"


//--------------------- .note.nv.tkinfo           --------------------------
	.section	.note.nv.tkinfo,"",@"SHT_NOTE"
	.sectionflags	@"SHF_NOTE_NV_TKINFO"
	.tkinfo
        /*0018*/ 	.word	0x00000002
        /*0030*/ 	.string	""
        /*0030*/ 	.string	"ptxas"
        /*0030*/ 	.string	"Cuda compilation tools, release 13.0, V13.0.88"
        /*0030*/ 	.string	"Build cuda_13.0.r13.0/compiler.36424714_0"
        /*0030*/ 	.string	"-arch sm_100 -m 64 "



//--------------------- .note.nv.cuinfo           --------------------------
	.section	.note.nv.cuinfo,"",@"SHT_NOTE"
	.sectionflags	@"SHF_NOTE_NV_CUINFO"
        /*0018*/ 	.short	0x0002
        /*001a*/ 	.short	0x0064
        /*001c*/ 	.short	0x0082
	.zero		2


//--------------------- .nv.info                  --------------------------
	.section	.nv.info,"",@"SHT_CUDA_INFO"
	.align	4


	//----- nvinfo : EIATTR_REGCOUNT
	.align		4
        /*0000*/ 	.byte	0x04, 0x2f
        /*0002*/ 	.short	(.L_1 - .L_0)
	.align		4
.L_0:
        /*0004*/ 	.word	index@(_Z10partialSumPfi)
        /*0008*/ 	.word	0x0000000e


	//----- nvinfo : EIATTR_FRAME_SIZE
	.align		4
.L_1:
        /*000c*/ 	.byte	0x04, 0x11
        /*000e*/ 	.short	(.L_3 - .L_2)
	.align		4
.L_2:
        /*0010*/ 	.word	index@(_Z10partialSumPfi)
        /*0014*/ 	.word	0x00000000


	//----- nvinfo : EIATTR_REGCOUNT
	.align		4
.L_3:
        /*0018*/ 	.byte	0x04, 0x2f
        /*001a*/ 	.short	(.L_5 - .L_4)
	.align		4
.L_4:
        /*001c*/ 	.word	index@(_Z5totalPfS_i)
        /*0020*/ 	.word	0x0000000c


	//----- nvinfo : EIATTR_FRAME_SIZE
	.align		4
.L_5:
        /*0024*/ 	.byte	0x04, 0x11
        /*0026*/ 	.short	(.L_7 - .L_6)
	.align		4
.L_6:
        /*0028*/ 	.word	index@(_Z5totalPfS_i)
        /*002c*/ 	.word	0x00000000


	//----- nvinfo : EIATTR_MIN_STACK_SIZE
	.align		4
.L_7:
        /*0030*/ 	.byte	0x04, 0x12
        /*0032*/ 	.short	(.L_9 - .L_8)
	.align		4
.L_8:
        /*0034*/ 	.word	index@(_Z5totalPfS_i)
        /*0038*/ 	.word	0x00000000


	//----- nvinfo : EIATTR_MIN_STACK_SIZE
	.align		4
.L_9:
        /*003c*/ 	.byte	0x04, 0x12
        /*003e*/ 	.short	(.L_11 - .L_10)
	.align		4
.L_10:
        /*0040*/ 	.word	index@(_Z10partialSumPfi)
        /*0044*/ 	.word	0x00000000
.L_11:


//--------------------- .nv.compat                --------------------------
	.section	.nv.compat,"",@"SHT_CUDA_COMPAT_INFO"
	.align	4
        /*0000*/ 	.byte	0x02, 0x09, 0x00, 0x00, 0x02, 0x02, 0x01, 0x00, 0x02, 0x05, 0x05, 0x00, 0x03, 0x07, 0x01, 0x01
        /*0010*/ 	.byte	0x02, 0x03, 0x00, 0x00, 0x02, 0x06, 0x01, 0x00, 0x04, 0x0b, 0x08, 0x00, 0x09, 0x00, 0x00, 0x00
        /*0020*/ 	.byte	0x00, 0x00, 0x00, 0x00


//--------------------- .nv.info._Z5totalPfS_i    --------------------------
	.section	.nv.info._Z5totalPfS_i,"",@"SHT_CUDA_INFO"
	.sectionflags	@""
	.align	4


	//----- nvinfo : EIATTR_CUDA_API_VERSION
	.align		4
        /*0000*/ 	.byte	0x04, 0x37
        /*0002*/ 	.short	(.L_13 - .L_12)
.L_12:
        /*0004*/ 	.word	0x00000082


	//----- nvinfo : EIATTR_KPARAM_INFO
	.align		4
.L_13:
        /*0008*/ 	.byte	0x04, 0x17
        /*000a*/ 	.short	(.L_15 - .L_14)
.L_14:
        /*000c*/ 	.word	0x00000000
        /*0010*/ 	.short	0x0002
        /*0012*/ 	.short	0x0010
        /*0014*/ 	.byte	0x00, 0xf0, 0x11, 0x00


	//----- nvinfo : EIATTR_KPARAM_INFO
	.align		4
.L_15:
        /*0018*/ 	.byte	0x04, 0x17
        /*001a*/ 	.short	(.L_17 - .L_16)
.L_16:
        /*001c*/ 	.word	0x00000000
        /*0020*/ 	.short	0x0001
        /*0022*/ 	.short	0x0008
        /*0024*/ 	.byte	0x00, 0xf5, 0x21, 0x00


	//----- nvinfo : EIATTR_KPARAM_INFO
	.align		4
.L_17:
        /*0028*/ 	.byte	0x04, 0x17
        /*002a*/ 	.short	(.L_19 - .L_18)
.L_18:
        /*002c*/ 	.word	0x00000000
        /*0030*/ 	.short	0x0000
        /*0032*/ 	.short	0x0000
        /*0034*/ 	.byte	0x00, 0xf5, 0x21, 0x00


	//----- nvinfo : EIATTR_SPARSE_MMA_MASK
	.align		4
.L_19:
        /*0038*/ 	.byte	0x03, 0x50
        /*003a*/ 	.short	0x0000


	//----- nvinfo : EIATTR_MAXREG_COUNT
	.align		4
        /*003c*/ 	.byte	0x03, 0x1b
        /*003e*/ 	.short	0x00ff


	//----- nvinfo : EIATTR_NUM_BARRIERS
	.align		4
        /*0040*/ 	.byte	0x02, 0x4c
        /*0042*/ 	.byte	0x01
	.zero		1


	//----- nvinfo : EIATTR_MERCURY_ISA_VERSION
	.align		4
        /*0044*/ 	.byte	0x03, 0x5f
        /*0046*/ 	.short	0x0101


	//----- nvinfo : EIATTR_VRC_CTA_INIT_COUNT
	.align		4
        /*0048*/ 	.byte	0x02, 0x4a
	.zero		1
	.zero		1


	//----- nvinfo : EIATTR_EXIT_INSTR_OFFSETS
	.align		4
        /*004c*/ 	.byte	0x04, 0x1c
        /*004e*/ 	.short	(.L_21 - .L_20)


	//   ....[0]....
.L_20:
        /*0050*/ 	.word	0x000002f0


	//   ....[1]....
        /*0054*/ 	.word	0x00000380


	//----- nvinfo : EIATTR_CRS_STACK_SIZE
	.align		4
.L_21:
        /*0058*/ 	.byte	0x04, 0x1e
        /*005a*/ 	.short	(.L_23 - .L_22)
.L_22:
        /*005c*/ 	.word	0x00000000


	//----- nvinfo : EIATTR_CBANK_PARAM_SIZE
	.align		4
.L_23:
        /*0060*/ 	.byte	0x03, 0x19
        /*0062*/ 	.short	0x0014


	//----- nvinfo : EIATTR_PARAM_CBANK
	.align		4
        /*0064*/ 	.byte	0x04, 0x0a
        /*0066*/ 	.short	(.L_25 - .L_24)
	.align		4
.L_24:
        /*0068*/ 	.word	index@(.nv.constant0._Z5totalPfS_i)
        /*006c*/ 	.short	0x0380
        /*006e*/ 	.short	0x0014


	//----- nvinfo : EIATTR_SW_WAR
	.align		4
.L_25:
        /*0070*/ 	.byte	0x04, 0x36
        /*0072*/ 	.short	(.L_27 - .L_26)
.L_26:
        /*0074*/ 	.word	0x00000008
.L_27:


//--------------------- .nv.info._Z10partialSumPfi --------------------------
	.section	.nv.info._Z10partialSumPfi,"",@"SHT_CUDA_INFO"
	.sectionflags	@""
	.align	4


	//----- nvinfo : EIATTR_CUDA_API_VERSION
	.align		4
        /*0000*/ 	.byte	0x04, 0x37
        /*0002*/ 	.short	(.L_29 - .L_28)
.L_28:
        /*0004*/ 	.word	0x00000082


	//----- nvinfo : EIATTR_KPARAM_INFO
	.align		4
.L_29:
        /*0008*/ 	.byte	0x04, 0x17
        /*000a*/ 	.short	(.L_31 - .L_30)
.L_30:
        /*000c*/ 	.word	0x00000000
        /*0010*/ 	.short	0x0001
        /*0012*/ 	.short	0x0008
        /*0014*/ 	.byte	0x00, 0xf0, 0x11, 0x00


	//----- nvinfo : EIATTR_KPARAM_INFO
	.align		4
.L_31:
        /*0018*/ 	.byte	0x04, 0x17
        /*001a*/ 	.short	(.L_33 - .L_32)
.L_32:
        /*001c*/ 	.word	0x00000000
        /*0020*/ 	.short	0x0000
        /*0022*/ 	.short	0x0000
        /*0024*/ 	.byte	0x00, 0xf5, 0x21, 0x00


	//----- nvinfo : EIATTR_SPARSE_MMA_MASK
	.align		4
.L_33:
        /*0028*/ 	.byte	0x03, 0x50
        /*002a*/ 	.short	0x0000


	//----- nvinfo : EIATTR_MAXREG_COUNT
	.align		4
        /*002c*/ 	.byte	0x03, 0x1b
        /*002e*/ 	.short	0x00ff


	//----- nvinfo : EIATTR_NUM_BARRIERS
	.align		4
        /*0030*/ 	.byte	0x02, 0x4c
        /*0032*/ 	.byte	0x01
	.zero		1


	//----- nvinfo : EIATTR_MERCURY_ISA_VERSION
	.align		4
        /*0034*/ 	.byte	0x03, 0x5f
        /*0036*/ 	.short	0x0101


	//----- nvinfo : EIATTR_VRC_CTA_INIT_COUNT
	.align		4
        /*0038*/ 	.byte	0x02, 0x4a
	.zero		1
	.zero		1


	//----- nvinfo : EIATTR_EXIT_INSTR_OFFSETS
	.align		4
        /*003c*/ 	.byte	0x04, 0x1c
        /*003e*/ 	.short	(.L_35 - .L_34)


	//   ....[0]....
.L_34:
        /*0040*/ 	.word	0x00000090


	//   ....[1]....
        /*0044*/ 	.word	0x000001e0


	//----- nvinfo : EIATTR_CRS_STACK_SIZE
	.align		4
.L_35:
        /*0048*/ 	.byte	0x04, 0x1e
        /*004a*/ 	.short	(.L_37 - .L_36)
.L_36:
        /*004c*/ 	.word	0x00000000


	//----- nvinfo : EIATTR_CBANK_PARAM_SIZE
	.align		4
.L_37:
        /*0050*/ 	.byte	0x03, 0x19
        /*0052*/ 	.short	0x000c


	//----- nvinfo : EIATTR_PARAM_CBANK
	.align		4
        /*0054*/ 	.byte	0x04, 0x0a
        /*0056*/ 	.short	(.L_39 - .L_38)
	.align		4
.L_38:
        /*0058*/ 	.word	index@(.nv.constant0._Z10partialSumPfi)
        /*005c*/ 	.short	0x0380
        /*005e*/ 	.short	0x000c


	//----- nvinfo : EIATTR_SW_WAR
	.align		4
.L_39:
        /*0060*/ 	.byte	0x04, 0x36
        /*0062*/ 	.short	(.L_41 - .L_40)
.L_40:
        /*0064*/ 	.word	0x00000008
.L_41:


//--------------------- .nv.callgraph             --------------------------
	.section	.nv.callgraph,"",@"SHT_CUDA_CALLGRAPH"
	.align	4
	.sectionentsize	8
	.align		4
        /*0000*/ 	.word	0x00000000
	.align		4
        /*0004*/ 	.word	0xffffffff
	.align		4
        /*0008*/ 	.word	0x00000000
	.align		4
        /*000c*/ 	.word	0xfffffffe
	.align		4
        /*0010*/ 	.word	0x00000000
	.align		4
        /*0014*/ 	.word	0xfffffffd
	.align		4
        /*0018*/ 	.word	0x00000000
	.align		4
        /*001c*/ 	.word	0xfffffffc


//--------------------- .text._Z5totalPfS_i       --------------------------
	.section	.text._Z5totalPfS_i,"ax",@progbits
	.align	128
        .global         _Z5totalPfS_i
        .type           _Z5totalPfS_i,@function
        .size           _Z5totalPfS_i,(.L_x_8 - _Z5totalPfS_i)
        .other          _Z5totalPfS_i,@"STO_CUDA_ENTRY STV_DEFAULT"
_Z5totalPfS_i:
.text._Z5totalPfS_i:
[----:B------:R-:W-:Y:S01]  /*0000*/  LDC R1, c[0x0][0x37c] ;  /* 0x0000df00ff017b82 */ /* 0x000fe20000000800 */
[----:B------:R-:W0:Y:S01]  /*0010*/  S2R R9, SR_TID.X ;  /* 0x0000000000097919 */ /* 0x000e220000002100 */
[----:B------:R-:W1:Y:S01]  /*0020*/  LDCU UR8, c[0x0][0x390] ;  /* 0x00007200ff0877ac */ /* 0x000e620008000800 */
[----:B------:R-:W0:Y:S01]  /*0030*/  S2R R0, SR_CTAID.X ;  /* 0x0000000000007919 */ /* 0x000e220000002500 */
[----:B------:R-:W2:Y:S01]  /*0040*/  LDCU.64 UR6, c[0x0][0x358] ;  /* 0x00006b00ff0677ac */ /* 0x000ea20008000a00 */
[----:B0-----:R-:W-:-:S04]  /*0050*/  LEA R5, R0, R9, 0x4 ;  /* 0x0000000900057211 */ /* 0x001fc800078e20ff */
[----:B-1----:R-:W-:-:S13]  /*0060*/  ISETP.GE.U32.AND P0, PT, R5, UR8, PT ;  /* 0x0000000805007c0c */ /* 0x002fda000bf06070 */
[----:B------:R-:W0:Y:S02]  /*0070*/  @!P0 LDC.64 R2, c[0x0][0x380] ;  /* 0x0000e000ff028b82 */ /* 0x000e240000000a00 */
[----:B0-----:R-:W-:-:S06]  /*0080*/  @!P0 IMAD.WIDE.U32 R2, R5, 0x4, R2 ;  /* 0x0000000405028825 */ /* 0x001fcc00078e0002 */
[----:B--2---:R-:W2:Y:S01]  /*0090*/  @!P0 LDG.E R3, desc[UR6][R2.64] ;  /* 0x0000000602038981 */ /* 0x004ea2000c1e1900 */
[----:B------:R-:W0:Y:S01]  /*00a0*/  S2UR UR5, SR_CgaCtaId ;  /* 0x00000000000579c3 */ /* 0x000e220000008800 */
[----:B------:R-:W-:Y:S01]  /*00b0*/  UMOV UR4, 0x400 ;  /* 0x0000040000047882 */ /* 0x000fe20000000000 */
[----:B------:R-:W-:Y:S01]  /*00c0*/  IADD3 R5, PT, PT, R5, 0x8, RZ ;  /* 0x0000000805057810 */ /* 0x000fe20007ffe0ff */
[----:B------:R-:W-:Y:S01]  /*00d0*/  BSSY.RECONVERGENT B0, `(.L_x_0) ;  /* 0x000000d000007945 */ /* 0x000fe20003800200 */
[----:B0-----:R-:W-:-:S06]  /*00e0*/  ULEA UR4, UR5, UR4, 0x18 ;  /* 0x0000000405047291 */ /* 0x001fcc000f8ec0ff */
[----:B------:R-:W-:-:S05]  /*00f0*/  LEA R4, R9, UR4, 0x2 ;  /* 0x0000000409047c11 */ /* 0x000fca000f8e10ff */
[----:B--2---:R0:W-:Y:S04]  /*0100*/  @!P0 STS [R4], R3 ;  /* 0x0000000304008388 */ /* 0x0041e80000000800 */
[----:B------:R0:W-:Y:S01]  /*0110*/  @P0 STS [R4], RZ ;  /* 0x000000ff04000388 */ /* 0x0001e20000000800 */
[----:B------:R-:W-:-:S13]  /*0120*/  ISETP.GE.U32.AND P0, PT, R5, UR8, PT ;  /* 0x0000000805007c0c */ /* 0x000fda000bf06070 */
[----:B0-----:R-:W-:Y:S05]  /*0130*/  @P0 BRA `(.L_x_1) ;  /* 0x0000000000140947 */ /* 0x001fea0003800000 */
[----:B------:R-:W0:Y:S02]  /*0140*/  LDC.64 R2, c[0x0][0x380] ;  /* 0x0000e000ff027b82 */ /* 0x000e240000000a00 */
[----:B0-----:R-:W-:-:S06]  /*0150*/  IMAD.WIDE.U32 R2, R5, 0x4, R2 ;  /* 0x0000000405027825 */ /* 0x001fcc00078e0002 */
[----:B------:R-:W2:Y:S04]  /*0160*/  LDG.E R3, desc[UR6][R2.64] ;  /* 0x0000000602037981 */ /* 0x000ea8000c1e1900 */
[----:B--2---:R1:W-:Y:S01]  /*0170*/  STS [R4+0x20], R3 ;  /* 0x0000200304007388 */ /* 0x0043e20000000800 */
[----:B------:R-:W-:Y:S05]  /*0180*/  BRA `(.L_x_2) ;  /* 0x0000000000047947 */ /* 0x000fea0003800000 */
.L_x_1:
[----:B------:R0:W-:Y:S02]  /*0190*/  STS [R4+0x20], RZ ;  /* 0x000020ff04007388 */ /* 0x0001e40000000800 */
.L_x_2:
[----:B------:R-:W-:Y:S05]  /*01a0*/  BSYNC.RECONVERGENT B0 ;  /* 0x0000000000007941 */ /* 0x000fea0003800200 */
.L_x_0:
[----:B------:R-:W-:Y:S01]  /*01b0*/  BAR.SYNC.DEFER_BLOCKING 0x0 ;  /* 0x0000000000007b1d */ /* 0x000fe20000010000 */
[C---:B------:R-:W-:Y:S02]  /*01c0*/  ISETP.GT.U32.AND P1, PT, R9.reuse, 0x7, PT ;  /* 0x000000070900780c */ /* 0x040fe40003f24070 */
[----:B------:R-:W-:-:S11]  /*01d0*/  ISETP.GT.U32.AND P0, PT, R9, 0x3, PT ;  /* 0x000000030900780c */ /* 0x000fd60003f04070 */
[----:B------:R-:W-:Y:S04]  /*01e0*/  @!P1 LDS R2, [R4+0x20] ;  /* 0x0000200004029984 */ /* 0x000fe80000000800 */
[----:B-1----:R-:W1:Y:S02]  /*01f0*/  @!P1 LDS R3, [R4] ;  /* 0x0000000004039984 */ /* 0x002e640000000800 */
[----:B-1----:R-:W-:-:S05]  /*0200*/  @!P1 FADD R3, R2, R3 ;  /* 0x0000000302039221 */ /* 0x002fca0000000000 */
[----:B------:R-:W-:Y:S01]  /*0210*/  @!P1 STS [R4], R3 ;  /* 0x0000000304009388 */ /* 0x000fe20000000800 */
[----:B------:R-:W-:Y:S01]  /*0220*/  BAR.SYNC.DEFER_BLOCKING 0x0 ;  /* 0x0000000000007b1d */ /* 0x000fe20000010000 */
[----:B------:R-:W-:-:S05]  /*0230*/  ISETP.GT.U32.AND P1, PT, R9, 0x1, PT ;  /* 0x000000010900780c */ /* 0x000fca0003f24070 */
[----:B------:R-:W-:Y:S04]  /*0240*/  @!P0 LDS R2, [R4+0x10] ;  /* 0x0000100004028984 */ /* 0x000fe80000000800 */
[----:B------:R-:W1:Y:S02]  /*0250*/  @!P0 LDS R5, [R4] ;  /* 0x0000000004058984 */ /* 0x000e640000000800 */
[----:B-1----:R-:W-:-:S05]  /*0260*/  @!P0 FADD R5, R2, R5 ;  /* 0x0000000502058221 */ /* 0x002fca0000000000 */
[----:B------:R-:W-:Y:S01]  /*0270*/  @!P0 STS [R4], R5 ;  /* 0x0000000504008388 */ /* 0x000fe20000000800 */
[----:B------:R-:W-:Y:S01]  /*0280*/  BAR.SYNC.DEFER_BLOCKING 0x0 ;  /* 0x0000000000007b1d */ /* 0x000fe20000010000 */
[----:B------:R-:W-:-:S05]  /*0290*/  ISETP.NE.AND P0, PT, R9, RZ, PT ;  /* 0x000000ff0900720c */ /* 0x000fca0003f05270 */
[----:B------:R-:W-:Y:S04]  /*02a0*/  @!P1 LDS R2, [R4+0x8] ;  /* 0x0000080004029984 */ /* 0x000fe80000000800 */
[----:B------:R-:W1:Y:S02]  /*02b0*/  @!P1 LDS R7, [R4] ;  /* 0x0000000004079984 */ /* 0x000e640000000800 */
[----:B-1----:R-:W-:-:S05]  /*02c0*/  @!P1 FADD R7, R2, R7 ;  /* 0x0000000702079221 */ /* 0x002fca0000000000 */
[----:B------:R1:W-:Y:S01]  /*02d0*/  @!P1 STS [R4], R7 ;  /* 0x0000000704009388 */ /* 0x0003e20000000800 */
[----:B------:R-:W-:Y:S06]  /*02e0*/  BAR.SYNC.DEFER_BLOCKING 0x0 ;  /* 0x0000000000007b1d */ /* 0x000fec0000010000 */
[----:B------:R-:W-:Y:S05]  /*02f0*/  @P0 EXIT ;  /* 0x000000000000094d */ /* 0x000fea0003800000 */
[----:B------:R-:W-:Y:S04]  /*0300*/  LDS R2, [UR4+0x4] ;  /* 0x00000404ff027984 */ /* 0x000fe80008000800 */
[----:B------:R-:W2:Y:S02]  /*0310*/  LDS R3, [R4] ;  /* 0x0000000004037984 */ /* 0x000ea40000000800 */
[----:B--2---:R-:W-:Y:S02]  /*0320*/  FADD R5, R2, R3 ;  /* 0x0000000302057221 */ /* 0x004fe40000000000 */
[----:B------:R-:W2:Y:S03]  /*0330*/  LDC.64 R2, c[0x0][0x388] ;  /* 0x0000e200ff027b82 */ /* 0x000ea60000000a00 */
[----:B------:R-:W-:Y:S04]  /*0340*/  STS [R4], R5 ;  /* 0x0000000504007388 */ /* 0x000fe80000000800 */
[----:B-1----:R-:W1:Y:S01]  /*0350*/  LDS R7, [UR4] ;  /* 0x00000004ff077984 */ /* 0x002e620008000800 */
[----:B--2---:R-:W-:-:S05]  /*0360*/  IMAD.WIDE.U32 R2, R0, 0x4, R2 ;  /* 0x0000000400027825 */ /* 0x004fca00078e0002 */
[----:B-1----:R-:W-:Y:S01]  /*0370*/  STG.E desc[UR6][R2.64], R7 ;  /* 0x0000000702007986 */ /* 0x002fe2000c101906 */
[----:B------:R-:W-:Y:S05]  /*0380*/  EXIT ;  /* 0x000000000000794d */ /* 0x000fea0003800000 */
.L_x_3:
[----:B------:R-:W-:-:S00]  /*0390*/  BRA `(.L_x_3) ;  /* 0xfffffffc00fc7947 */ /* 0x000fc0000383ffff */
[----:B------:R-:W-:-:S00]  /*03a0*/  NOP ;  /* 0x0000000000007918 */ /* 0x000fc00000000000 */
        /* <DEDUP_REMOVED lines=13> */
.L_x_8:


//--------------------- .text._Z10partialSumPfi   --------------------------
	.section	.text._Z10partialSumPfi,"ax",@progbits
	.align	128
        .global         _Z10partialSumPfi
        .type           _Z10partialSumPfi,@function
        .size           _Z10partialSumPfi,(.L_x_9 - _Z10partialSumPfi)
        .other          _Z10partialSumPfi,@"STO_CUDA_ENTRY STV_DEFAULT"
_Z10partialSumPfi:
.text._Z10partialSumPfi:
[----:B------:R-:W-:Y:S01]  /*0000*/  LDC R1, c[0x0][0x37c] ;  /* 0x0000df00ff017b82 */ /* 0x000fe20000000800 */
[----:B------:R-:W0:Y:S07]  /*0010*/  S2R R11, SR_TID.X ;  /* 0x00000000000b7919 */ /* 0x000e2e0000002100 */
[----:B------:R-:W1:Y:S08]  /*0020*/  LDC R5, c[0x0][0x388] ;  /* 0x0000e200ff057b82 */ /* 0x000e700000000800 */
[----:B------:R-:W0:Y:S08]  /*0030*/  S2UR UR4, SR_CTAID.X ;  /* 0x00000000000479c3 */ /* 0x000e300000002500 */
[----:B------:R-:W0:Y:S01]  /*0040*/  LDC R0, c[0x0][0x360] ;  /* 0x0000d800ff007b82 */ /* 0x000e220000000800 */
[----:B-1----:R-:W-:-:S05]  /*0050*/  VIADD R2, R5, 0x1 ;  /* 0x0000000105027836 */ /* 0x002fca0000000000 */
[----:B------:R-:W-:Y:S01]  /*0060*/  ISETP.GE.U32.AND P0, PT, R2, 0x3, PT ;  /* 0x000000030200780c */ /* 0x000fe20003f06070 */
[----:B0-----:R-:W-:-:S05]  /*0070*/  IMAD R0, R0, UR4, R11 ;  /* 0x0000000400007c24 */ /* 0x001fca000f8e020b */
[----:B------:R-:W-:-:S13]  /*0080*/  ISETP.GE.OR P0, PT, R0, R5, !P0 ;  /* 0x000000050000720c */ /* 0x000fda0004706670 */
[----:B------:R-:W-:Y:S05]  /*0090*/  @P0 EXIT ;  /* 0x000000000000094d */ /* 0x000fea0003800000 */
[----:B------:R-:W0:Y:S01]  /*00a0*/  LDC.64 R2, c[0x0][0x380] ;  /* 0x0000e000ff027b82 */ /* 0x000e220000000a00 */
[----:B------:R-:W-:Y:S01]  /*00b0*/  LEA.HI R0, R5, R5, RZ, 0x1 ;  /* 0x0000000505007211 */ /* 0x000fe200078f08ff */
[----:B------:R-:W1:Y:S03]  /*00c0*/  LDCU.64 UR4, c[0x0][0x358] ;  /* 0x00006b00ff0477ac */ /* 0x000e660008000a00 */
[----:B------:R-:W-:-:S03]  /*00d0*/  SHF.R.S32.HI R0, RZ, 0x1, R0 ;  /* 0x00000001ff007819 */ /* 0x000fc60000011400 */
[----:B------:R-:W2:Y:S01]  /*00e0*/  LDC.64 R6, c[0x0][0x380] ;  /* 0x0000e000ff067b82 */ /* 0x000ea20000000a00 */
[----:B01----:R-:W-:-:S07]  /*00f0*/  IMAD.WIDE.U32 R2, R11, 0x4, R2 ;  /* 0x000000040b027825 */ /* 0x003fce00078e0002 */
.L_x_6:
[----:B------:R-:W-:Y:S01]  /*0100*/  ISETP.GE.U32.AND P0, PT, R11, R0, PT ;  /* 0x000000000b00720c */ /* 0x000fe20003f06070 */
[----:B------:R-:W-:-:S12]  /*0110*/  BSSY.RECONVERGENT B0, `(.L_x_4) ;  /* 0x0000008000007945 */ /* 0x000fd80003800200 */
[----:B0-----:R-:W-:Y:S05]  /*0120*/  @P0 BRA `(.L_x_5) ;  /* 0x0000000000180947 */ /* 0x001fea0003800000 */
[----:B------:R-:W-:Y:S01]  /*0130*/  IMAD.IADD R5, R11, 0x1, R0 ;  /* 0x000000010b057824 */ /* 0x000fe200078e0200 */
[----:B------:R-:W3:Y:S03]  /*0140*/  LDG.E R9, desc[UR4][R2.64] ;  /* 0x0000000402097981 */ /* 0x000ee6000c1e1900 */
[----:B--2---:R-:W-:-:S06]  /*0150*/  IMAD.WIDE.U32 R4, R5, 0x4, R6 ;  /* 0x0000000405047825 */ /* 0x004fcc00078e0006 */
[----:B------:R-:W3:Y:S02]  /*0160*/  LDG.E R4, desc[UR4][R4.64] ;  /* 0x0000000404047981 */ /* 0x000ee4000c1e1900 */
[----:B---3--:R-:W-:-:S05]  /*0170*/  FADD R9, R4, R9 ;  /* 0x0000000904097221 */ /* 0x008fca0000000000 */
[----:B------:R0:W-:Y:S02]  /*0180*/  STG.E desc[UR4][R2.64], R9 ;  /* 0x0000000902007986 */ /* 0x0001e4000c101904 */
.L_x_5:
[----:B------:R-:W-:Y:S05]  /*0190*/  BSYNC.RECONVERGENT B0 ;  /* 0x0000000000007941 */ /* 0x000fea0003800200 */
.L_x_4:
[----:B------:R-:W-:Y:S01]  /*01a0*/  BAR.SYNC.DEFER_BLOCKING 0x0 ;  /* 0x0000000000007b1d */ /* 0x000fe20000010000 */
[----:B------:R-:W-:Y:S02]  /*01b0*/  ISETP.GT.U32.AND P0, PT, R0, 0x1, PT ;  /* 0x000000010000780c */ /* 0x000fe40003f04070 */
[----:B------:R-:W-:-:S11]  /*01c0*/  SHF.R.U32.HI R0, RZ, 0x1, R0 ;  /* 0x00000001ff007819 */ /* 0x000fd60000011600 */
[----:B------:R-:W-:Y:S05]  /*01d0*/  @P0 BRA `(.L_x_6) ;  /* 0xfffffffc00c80947 */ /* 0x000fea000383ffff */
[----:B------:R-:W-:Y:S05]  /*01e0*/  EXIT ;  /* 0x000000000000794d */ /* 0x000fea0003800000 */
.L_x_7:
        /* <DEDUP_REMOVED lines=9> */
.L_x_9:


//--------------------- .nv.shared._Z5totalPfS_i  --------------------------
	.section	.nv.shared._Z5totalPfS_i,"aw",@nobits
	.sectionflags	@""
	.align	4
.nv.shared._Z5totalPfS_i:
	.zero		1088


//--------------------- .nv.shared.reserved.0     --------------------------
	.section	.nv.shared.reserved.0,"aw",@nobits
	.weak		__nv_reservedSMEM_offset_0_alias
	.size		__nv_reservedSMEM_offset_0_alias, 0, 64
	.other		__nv_reservedSMEM_offset_0_alias,@"STO_CUDA_RESERVED_SHARED STV_DEFAULT"
__nv_reservedSMEM_offset_0_alias:
	.zero		0
	.zero		64


//--------------------- .nv.constant0._Z5totalPfS_i --------------------------
	.section	.nv.constant0._Z5totalPfS_i,"a",@progbits
	.sectionflags	@""
	.align	4
.nv.constant0._Z5totalPfS_i:
	.zero		916


//--------------------- .nv.constant0._Z10partialSumPfi --------------------------
	.section	.nv.constant0._Z10partialSumPfi,"a",@progbits
	.sectionflags	@""
	.align	4
.nv.constant0._Z10partialSumPfi:
	.zero		908


//--------------------- SYMBOLS --------------------------

	.type		.nv.reservedSmem.offset0,@object
	.size		.nv.reservedSmem.offset0,0x4
	.type		.nv.reservedSmem.cap,@object
	.size		.nv.reservedSmem.cap,0x4
